//
// Generated by NVIDIA NVVM Compiler
//
// Compiler Build ID: CL-36424714
// Cuda compilation tools, release 13.0, V13.0.88
// Based on NVVM 20.0.0
//

.version 9.0
.target sm_100
.address_size 64

	// .globl	_Z16atomicExchKernelPffi

.visible .entry _Z16atomicExchKernelPffi(
	.param .u64 .ptr .align 1 _Z16atomicExchKernelPffi_param_0,
	.param .f32 _Z16atomicExchKernelPffi_param_1,
	.param .u32 _Z16atomicExchKernelPffi_param_2
)
{
	.reg .pred 	%p<2>;
	.reg .b32 	%r<8>;
	.reg .b32 	%f<4>;
	.reg .b64 	%rd<5>;

	ld.param.u64 	%rd1, [_Z16atomicExchKernelPffi_param_0];
	ld.param.f32 	%f1, [_Z16atomicExchKernelPffi_param_1];
	ld.param.u32 	%r2, [_Z16atomicExchKernelPffi_param_2];
	mov.u32 	%r3, %tid.x;
	mov.u32 	%r4, %ctaid.x;
	mov.u32 	%r5, %ntid.x;
	mad.lo.s32 	%r1, %r4, %r5, %r3;
	setp.ge.s32 	%p1, %r1, %r2;
	@%p1 bra 	$L__BB0_2;
	cvta.to.global.u64 	%rd2, %rd1;
	mul.wide.s32 	%rd3, %r1, 4;
	add.s64 	%rd4, %rd2, %rd3;
	mov.b32 	%r6, %f1;
	atom.global.exch.b32 	%r7, [%rd4], %r6;
	mov.b32 	%f2, %r7;
	add.f32 	%f3, %f1, %f2;
	st.global.f32 	[%rd4], %f3;
$L__BB0_2:
	ret;

}


// ===== COMPILED SASS (sm_100) =====

	.target	sm_100

	.elftype	@"ET_EXEC"


//--------------------- .note.nv.tkinfo           --------------------------
	.section	.note.nv.tkinfo,"",@"SHT_NOTE"
	.sectionflags	@"SHF_NOTE_NV_TKINFO"
	.tkinfo
        /*0018*/ 	.word	0x00000002
        /*0030*/ 	.string	""
        /*0030*/ 	.string	"ptxas"
        /*0030*/ 	.string	"Cuda compilation tools, release 13.0, V13.0.88"
        /*0030*/ 	.string	"Build cuda_13.0.r13.0/compiler.36424714_0"
        /*0030*/ 	.string	"-arch sm_100 -m 64 "



//--------------------- .note.nv.cuinfo           --------------------------
	.section	.note.nv.cuinfo,"",@"SHT_NOTE"
	.sectionflags	@"SHF_NOTE_NV_CUINFO"
        /*0018*/ 	.short	0x0002
        /*001a*/ 	.short	0x0064
        /*001c*/ 	.short	0x0082
	.zero		2


//--------------------- .nv.info                  --------------------------
	.section	.nv.info,"",@"SHT_CUDA_INFO"
	.align	4


	//----- nvinfo : EIATTR_REGCOUNT
	.align		4
        /*0000*/ 	.byte	0x04, 0x2f
        /*0002*/ 	.short	(.L_1 - .L_0)
	.align		4
.L_0:
        /*0004*/ 	.word	index@(_Z16atomicExchKernelPffi)
        /*0008*/ 	.word	0x0000000a


	//----- nvinfo : EIATTR_FRAME_SIZE
	.align		4
.L_1:
        /*000c*/ 	.byte	0x04, 0x11
        /*000e*/ 	.short	(.L_3 - .L_2)
	.align		4
.L_2:
        /*0010*/ 	.word	index@(_Z16atomicExchKernelPffi)
        /*0014*/ 	.word	0x00000000


	//----- nvinfo : EIATTR_MIN_STACK_SIZE
	.align		4
.L_3:
        /*0018*/ 	.byte	0x04, 0x12
        /*001a*/ 	.short	(.L_5 - .L_4)
	.align		4
.L_4:
        /*001c*/ 	.word	index@(_Z16atomicExchKernelPffi)
        /*0020*/ 	.word	0x00000000
.L_5:


//--------------------- .nv.compat                --------------------------
	.section	.nv.compat,"",@"SHT_CUDA_COMPAT_INFO"
	.align	4
        /*0000*/ 	.byte	0x02, 0x09, 0x00, 0x00, 0x02, 0x02, 0x01, 0x00, 0x02, 0x05, 0x05, 0x00, 0x03, 0x07, 0x01, 0x01
        /*0010*/ 	.byte	0x02, 0x03, 0x00, 0x00, 0x02, 0x06, 0x01, 0x00, 0x04, 0x0b, 0x08, 0x00, 0x09, 0x00, 0x00, 0x00
        /*0020*/ 	.byte	0x00, 0x00, 0x00, 0x00


//--------------------- .nv.info._Z16atomicExchKernelPffi --------------------------
	.section	.nv.info._Z16atomicExchKernelPffi,"",@"SHT_CUDA_INFO"
	.sectionflags	@""
	.align	4


	//----- nvinfo : EIATTR_CUDA_API_VERSION
	.align		4
        /*0000*/ 	.byte	0x04, 0x37
        /*0002*/ 	.short	(.L_7 - .L_6)
.L_6:
        /*0004*/ 	.word	0x00000082


	//----- nvinfo : EIATTR_KPARAM_INFO
	.align		4
.L_7:
        /*0008*/ 	.byte	0x04, 0x17
        /*000a*/ 	.short	(.L_9 - .L_8)
.L_8:
        /*000c*/ 	.word	0x00000000
        /*0010*/ 	.short	0x0002
        /*0012*/ 	.short	0x000c
        /*0014*/ 	.byte	0x00, 0xf0, 0x11, 0x00


	//----- nvinfo : EIATTR_KPARAM_INFO
	.align		4
.L_9:
        /*0018*/ 	.byte	0x04, 0x17
        /*001a*/ 	.short	(.L_11 - .L_10)
.L_10:
        /*001c*/ 	.word	0x00000000
        /*0020*/ 	.short	0x0001
        /*0022*/ 	.short	0x0008
        /*0024*/ 	.byte	0x00, 0xf0, 0x11, 0x00


	//----- nvinfo : EIATTR_KPARAM_INFO
	.align		4
.L_11:
        /*0028*/ 	.byte	0x04, 0x17
        /*002a*/ 	.short	(.L_13 - .L_12)
.L_12:
        /*002c*/ 	.word	0x00000000
        /*0030*/ 	.short	0x0000
        /*0032*/ 	.short	0x0000
        /*0034*/ 	.byte	0x00, 0xf5, 0x21, 0x00


	//----- nvinfo : EIATTR_SPARSE_MMA_MASK
	.align		4
.L_13:
        /*0038*/ 	.byte	0x03, 0x50
        /*003a*/ 	.short	0x0000


	//----- nvinfo : EIATTR_MAXREG_COUNT
	.align		4
        /*003c*/ 	.byte	0x03, 0x1b
        /*003e*/ 	.short	0x00ff


	//----- nvinfo : EIATTR_MERCURY_ISA_VERSION
	.align		4
        /*0040*/ 	.byte	0x03, 0x5f
        /*0042*/ 	.short	0x0101


	//----- nvinfo : EIATTR_VRC_CTA_INIT_COUNT
	.align		4
        /*0044*/ 	.byte	0x02, 0x4a
	.zero		1
	.zero		1


	//----- nvinfo : EIATTR_EXIT_INSTR_OFFSETS
	.align		4
        /*0048*/ 	.byte	0x04, 0x1c
        /*004a*/ 	.short	(.L_15 - .L_14)


	//   ....[0]....
.L_14:
        /*004c*/ 	.word	0x00000070


	//   ....[1]....
        /*0050*/ 	.word	0x00000100


	//----- nvinfo : EIATTR_CBANK_PARAM_SIZE
	.align		4
.L_15:
        /*0054*/ 	.byte	0x03, 0x19
        /*0056*/ 	.short	0x0010


	//----- nvinfo : EIATTR_PARAM_CBANK
	.align		4
        /*0058*/ 	.byte	0x04, 0x0a
        /*005a*/ 	.short	(.L_17 - .L_16)
	.align		4
.L_16:
        /*005c*/ 	.word	index@(.nv.constant0._Z16atomicExchKernelPffi)
        /*0060*/ 	.short	0x0380
        /*0062*/ 	.short	0x0010


	//----- nvinfo : EIATTR_SW_WAR
	.align		4
.L_17:
        /*0064*/ 	.byte	0x04, 0x36
        /*0066*/ 	.short	(.L_19 - .L_18)
.L_18:
        /*0068*/ 	.word	0x00000008
.L_19:


//--------------------- .nv.callgraph             --------------------------
	.section	.nv.callgraph,"",@"SHT_CUDA_CALLGRAPH"
	.align	4
	.sectionentsize	8
	.align		4
        /*0000*/ 	.word	0x00000000
	.align		4
        /*0004*/ 	.word	0xffffffff
	.align		4
        /*0008*/ 	.word	0x00000000
	.align		4
        /*000c*/ 	.word	0xfffffffe
	.align		4
        /*0010*/ 	.word	0x00000000
	.align		4
        /*0014*/ 	.word	0xfffffffd
	.align		4
        /*0018*/ 	.word	0x00000000
	.align		4
        /*001c*/ 	.word	0xfffffffc


//--------------------- .text._Z16atomicExchKernelPffi --------------------------
	.section	.text._Z16atomicExchKernelPffi,"ax",@progbits
	.align	128
        .global         _Z16atomicExchKernelPffi
        .type           _Z16atomicExchKernelPffi,@function
        .size           _Z16atomicExchKernelPffi,(.L_x_1 - _Z16atomicExchKernelPffi)
        .other          _Z16atomicExchKernelPffi,@"STO_CUDA_ENTRY STV_DEFAULT"
_Z16atomicExchKernelPffi:
.text._Z16atomicExchKernelPffi:
[----:B------:R-:W-:Y:S01]  /*0000*/  LDC R1, c[0x0][0x37c] ;  /* 0x0000df00ff017b82 */ /* 0x000fe20000000800 */
[----:B------:R-:W0:Y:S07]  /*0010*/  S2R R5, SR_TID.X ;  /* 0x0000000000057919 */ /* 0x000e2e0000002100 */
[----:B------:R-:W0:Y:S01]  /*0020*/  S2UR UR4, SR_CTAID.X ;  /* 0x00000000000479c3 */ /* 0x000e220000002500 */
[----:B------:R-:W1:Y:S07]  /*0030*/  LDCU UR5, c[0x0][0x38c] ;  /* 0x00007180ff0577ac */ /* 0x000e6e0008000800 */
[----:B------:R-:W0:Y:S02]  /*0040*/  LDC R0, c[0x0][0x360] ;  /* 0x0000d800ff007b82 */ /* 0x000e240000000800 */
[----:B0-----:R-:W-:-:S05]  /*0050*/  IMAD R5, R0, UR4, R5 ;  /* 0x0000000400057c24 */ /* 0x001fca000f8e0205 */
[----:B-1----:R-:W-:-:S13]  /*0060*/  ISETP.GE.AND P0, PT, R5, UR5, PT ;  /* 0x0000000505007c0c */ /* 0x002fda000bf06270 */
[----:B------:R-:W-:Y:S05]  /*0070*/  @P0 EXIT ;  /* 0x000000000000094d */ /* 0x000fea0003800000 */
[----:B------:R-:W0:Y:S01]  /*0080*/  LDC.64 R2, c[0x0][0x380] ;  /* 0x0000e000ff027b82 */ /* 0x000e220000000a00 */
[----:B------:R-:W1:Y:S01]  /*0090*/  LDCU.64 UR4, c[0x0][0x358] ;  /* 0x00006b00ff0477ac */ /* 0x000e620008000a00 */
[----:B------:R-:W2:Y:S06]  /*00a0*/  LDCU UR6, c[0x0][0x388] ;  /* 0x00007100ff0677ac */ /* 0x000eac0008000800 */
[----:B------:R-:W1:Y:S01]  /*00b0*/  LDC R7, c[0x0][0x388] ;  /* 0x0000e200ff077b82 */ /* 0x000e620000000800 */
[----:B0-----:R-:W-:-:S05]  /*00c0*/  IMAD.WIDE R2, R5, 0x4, R2 ;  /* 0x0000000405027825 */ /* 0x001fca00078e0202 */
[----:B-1----:R-:W2:Y:S02]  /*00d0*/  ATOMG.E.EXCH.STRONG.GPU PT, R0, desc[UR4][R2.64], R7 ;  /* 0x80000007020079a8 */ /* 0x002ea4000c1ef104 */
[----:B--2---:R-:W-:-:S05]  /*00e0*/  FADD R5, R0, UR6 ;  /* 0x0000000600057e21 */ /* 0x004fca0008000000 */
[----:B------:R-:W-:Y:S01]  /*00f0*/  STG.E desc[UR4][R2.64], R5 ;  /* 0x0000000502007986 */ /* 0x000fe2000c101904 */
[----:B------:R-:W-:Y:S05]  /*0100*/  EXIT ;  /* 0x000000000000794d */ /* 0x000fea0003800000 */
.L_x_0:
[----:B------:R-:W-:-:S00]  /*0110*/  BRA `(.L_x_0) ;  /* 0xfffffffc00fc7947 */ /* 0x000fc0000383ffff */
[----:B------:R-:W-:-:S00]  /*0120*/  NOP ;  /* 0x0000000000007918 */ /* 0x000fc00000000000 */
        /* <DEDUP_REMOVED lines=13> */
.L_x_1:


//--------------------- .nv.shared.reserved.0     --------------------------
	.section	.nv.shared.reserved.0,"aw",@nobits
	.weak		__nv_reservedSMEM_offset_0_alias
	.size		__nv_reservedSMEM_offset_0_alias, 0, 64
	.other		__nv_reservedSMEM_offset_0_alias,@"STO_CUDA_RESERVED_SHARED STV_DEFAULT"
__nv_reservedSMEM_offset_0_alias:
	.zero		0
	.zero		64


//--------------------- .nv.constant0._Z16atomicExchKernelPffi --------------------------
	.section	.nv.constant0._Z16atomicExchKernelPffi,"a",@progbits
	.sectionflags	@""
	.align	4
.nv.constant0._Z16atomicExchKernelPffi:
	.zero		912


//--------------------- SYMBOLS --------------------------

	.type		.nv.reservedSmem.offset0,@object
	.size		.nv.reservedSmem.offset0,0x4
